	.headerflags	@"EF_CUDA_TEXMODE_UNIFIED EF_CUDA_64BIT_ADDRESS EF_CUDA_ACCELERATORS EF_CUDA_SM90 EF_CUDA_VIRTUAL_SM(EF_CUDA_SM90)"
	.elftype	@"ET_EXEC"


//--------------------- .nv.info                  --------------------------
	.section	.nv.info,"",@"SHT_CUDA_INFO"
	.align	4


	//----- nvinfo : EIATTR_REGCOUNT
	.align		4
        /*0000*/ 	.byte	0x04, 0x2f
        /*0002*/ 	.short	(.L_3 - .L_2)
	.align		4
.L_2:
        /*0004*/ 	.word	index@(triton_poi_fused__native_batch_norm_legit_no_training_convolution_relu_threshold_backward_0)
        /*0008*/ 	.word	0x0000001b


	//----- nvinfo : EIATTR_MIN_STACK_SIZE
	.align		4
.L_3:
        /*000c*/ 	.byte	0x04, 0x12
        /*000e*/ 	.short	(.L_5 - .L_4)
	.align		4
.L_4:
        /*0010*/ 	.word	index@(triton_poi_fused__native_batch_norm_legit_no_training_convolution_relu_threshold_backward_0)
        /*0014*/ 	.word	0x00000000


	//----- nvinfo : EIATTR_FRAME_SIZE
	.align		4
.L_5:
        /*0018*/ 	.byte	0x04, 0x11
        /*001a*/ 	.short	(.L_7 - .L_6)
	.align		4
.L_6:
        /*001c*/ 	.word	index@(triton_poi_fused__native_batch_norm_legit_no_training_convolution_relu_threshold_backward_0)
        /*0020*/ 	.word	0x00000000


	//----- nvinfo : EIATTR_MIN_STACK_SIZE
	.align		4
.L_7:
        /*0024*/ 	.byte	0x04, 0x12
        /*0026*/ 	.short	(.L_9 - .L_8)
	.align		4
.L_8:
        /*0028*/ 	.word	index@(triton_poi_fused__native_batch_norm_legit_no_training_convolution_relu_threshold_backward_0)
        /*002c*/ 	.word	0x00000000
.L_9:


//--------------------- .nv.info.triton_poi_fused__native_batch_norm_legit_no_training_convolution_relu_threshold_backward_0 --------------------------
	.section	.nv.info.triton_poi_fused__native_batch_norm_legit_no_training_convolution_relu_threshold_backward_0,"",@"SHT_CUDA_INFO"
	.sectionflags	@""
	.align	4


	//----- nvinfo : EIATTR_CUDA_API_VERSION
	.align		4
        /*0000*/ 	.byte	0x04, 0x37
        /*0002*/ 	.short	(.L_11 - .L_10)
.L_10:
        /*0004*/ 	.word	0x0000007c


	//----- nvinfo : EIATTR_KPARAM_INFO
	.align		4
.L_11:
        /*0008*/ 	.byte	0x04, 0x17
        /*000a*/ 	.short	(.L_13 - .L_12)
.L_12:
        /*000c*/ 	.word	0x00000000
        /*0010*/ 	.short	0x0008
        /*0012*/ 	.short	0x0040
        /*0014*/ 	.byte	0x00, 0xf0, 0x11, 0x00


	//----- nvinfo : EIATTR_KPARAM_INFO
	.align		4
.L_13:
        /*0018*/ 	.byte	0x04, 0x17
        /*001a*/ 	.short	(.L_15 - .L_14)
.L_14:
        /*001c*/ 	.word	0x00000000
        /*0020*/ 	.short	0x0007
        /*0022*/ 	.short	0x0038
        /*0024*/ 	.byte	0x00, 0xf4, 0x21, 0x00


	//----- nvinfo : EIATTR_KPARAM_INFO
	.align		4
.L_15:
        /*0028*/ 	.byte	0x04, 0x17
        /*002a*/ 	.short	(.L_17 - .L_16)
.L_16:
        /*002c*/ 	.word	0x00000000
        /*0030*/ 	.short	0x0006
        /*0032*/ 	.short	0x0030
        /*0034*/ 	.byte	0x00, 0xf4, 0x21, 0x00


	//----- nvinfo : EIATTR_KPARAM_INFO
	.align		4
.L_17:
        /*0038*/ 	.byte	0x04, 0x17
        /*003a*/ 	.short	(.L_19 - .L_18)
.L_18:
        /*003c*/ 	.word	0x00000000
        /*0040*/ 	.short	0x0005
        /*0042*/ 	.short	0x0028
        /*0044*/ 	.byte	0x00, 0xf4, 0x21, 0x00


	//----- nvinfo : EIATTR_KPARAM_INFO
	.align		4
.L_19:
        /*0048*/ 	.byte	0x04, 0x17
        /*004a*/ 	.short	(.L_21 - .L_20)
.L_20:
        /*004c*/ 	.word	0x00000000
        /*0050*/ 	.short	0x0004
        /*0052*/ 	.short	0x0020
        /*0054*/ 	.byte	0x00, 0xf4, 0x21, 0x00


	//----- nvinfo : EIATTR_KPARAM_INFO
	.align		4
.L_21:
        /*0058*/ 	.byte	0x04, 0x17
        /*005a*/ 	.short	(.L_23 - .L_22)
.L_22:
        /*005c*/ 	.word	0x00000000
        /*0060*/ 	.short	0x0003
        /*0062*/ 	.short	0x0018
        /*0064*/ 	.byte	0x00, 0xf4, 0x21, 0x00


	//----- nvinfo : EIATTR_KPARAM_INFO
	.align		4
.L_23:
        /*0068*/ 	.byte	0x04, 0x17
        /*006a*/ 	.short	(.L_25 - .L_24)
.L_24:
        /*006c*/ 	.word	0x00000000
        /*0070*/ 	.short	0x0002
        /*0072*/ 	.short	0x0010
        /*0074*/ 	.byte	0x00, 0xf4, 0x21, 0x00


	//----- nvinfo : EIATTR_KPARAM_INFO
	.align		4
.L_25:
        /*0078*/ 	.byte	0x04, 0x17
        /*007a*/ 	.short	(.L_27 - .L_26)
.L_26:
        /*007c*/ 	.word	0x00000000
        /*0080*/ 	.short	0x0001
        /*0082*/ 	.short	0x0008
        /*0084*/ 	.byte	0x00, 0xf4, 0x21, 0x00


	//----- nvinfo : EIATTR_KPARAM_INFO
	.align		4
.L_27:
        /*0088*/ 	.byte	0x04, 0x17
        /*008a*/ 	.short	(.L_29 - .L_28)
.L_28:
        /*008c*/ 	.word	0x00000000
        /*0090*/ 	.short	0x0000
        /*0092*/ 	.short	0x0000
        /*0094*/ 	.byte	0x00, 0xf4, 0x21, 0x00


	//----- nvinfo : EIATTR_SPARSE_MMA_MASK
	.align		4
.L_29:
        /*0098*/ 	.byte	0x03, 0x50
        /*009a*/ 	.short	0x0000


	//----- nvinfo : EIATTR_MAXREG_COUNT
	.align		4
        /*009c*/ 	.byte	0x03, 0x1b
        /*009e*/ 	.short	0x00ff


	//----- nvinfo : EIATTR_EXIT_INSTR_OFFSETS
	.align		4
        /*00a0*/ 	.byte	0x04, 0x1c
        /*00a2*/ 	.short	(.L_31 - .L_30)


	//   ....[0]....
.L_30:
        /*00a4*/ 	.word	0x000005b0


	//   ....[1]....
        /*00a8*/ 	.word	0x000005d0


	//----- nvinfo : EIATTR_REQNTID
	.align		4
.L_31:
        /*00ac*/ 	.byte	0x04, 0x10
        /*00ae*/ 	.short	(.L_33 - .L_32)
.L_32:
        /*00b0*/ 	.word	0x00000020
        /*00b4*/ 	.word	0x00000001
        /*00b8*/ 	.word	0x00000001


	//----- nvinfo : EIATTR_CBANK_PARAM_SIZE
	.align		4
.L_33:
        /*00bc*/ 	.byte	0x03, 0x19
        /*00be*/ 	.short	0x0044


	//----- nvinfo : EIATTR_PARAM_CBANK
	.align		4
        /*00c0*/ 	.byte	0x04, 0x0a
        /*00c2*/ 	.short	(.L_35 - .L_34)
	.align		4
.L_34:
        /*00c4*/ 	.word	index@(.nv.constant0.triton_poi_fused__native_batch_norm_legit_no_training_convolution_relu_threshold_backward_0)
        /*00c8*/ 	.short	0x0210
        /*00ca*/ 	.short	0x0044


	//----- nvinfo : EIATTR_SW_WAR
	.align		4
.L_35:
        /*00cc*/ 	.byte	0x04, 0x36
        /*00ce*/ 	.short	(.L_37 - .L_36)
.L_36:
        /*00d0*/ 	.word	0x00000008
.L_37:


//--------------------- .nv.callgraph             --------------------------
	.section	.nv.callgraph,"",@"SHT_CUDA_CALLGRAPH"
	.align	4
	.sectionentsize	8
	.align		4
        /*0000*/ 	.word	0x00000000
	.align		4
        /*0004*/ 	.word	0xffffffff
	.align		4
        /*0008*/ 	.word	0x00000000
	.align		4
        /*000c*/ 	.word	0xfffffffe
	.align		4
        /*0010*/ 	.word	0x00000000
	.align		4
        /*0014*/ 	.word	0xfffffffd
	.align		4
        /*0018*/ 	.word	0x00000000
	.align		4
        /*001c*/ 	.word	0xfffffffc


//--------------------- .nv.constant4             --------------------------
	.section	.nv.constant4,"a",@progbits
	.align	8
	.align		8
.nv.constant4:
        /*0000*/ 	.dword	_$_str
	.align		8
        /*0008*/ 	.dword	_$_str_$_2


//--------------------- .text.triton_poi_fused__native_batch_norm_legit_no_training_convolution_relu_threshold_backward_0 --------------------------
	.section	.text.triton_poi_fused__native_batch_norm_legit_no_training_convolution_relu_threshold_backward_0,"ax",@progbits
	.align	128
        .global         triton_poi_fused__native_batch_norm_legit_no_training_convolution_relu_threshold_backward_0
        .type           triton_poi_fused__native_batch_norm_legit_no_training_convolution_relu_threshold_backward_0,@function
        .size           triton_poi_fused__native_batch_norm_legit_no_training_convolution_relu_threshold_backward_0,(.L_x_1 - triton_poi_fused__native_batch_norm_legit_no_training_convolution_relu_threshold_backward_0)
        .other          triton_poi_fused__native_batch_norm_legit_no_training_convolution_relu_threshold_backward_0,@"STO_CUDA_ENTRY STV_DEFAULT"
triton_poi_fused__native_batch_norm_legit_no_training_convolution_relu_threshold_backward_0:
.text.triton_poi_fused__native_batch_norm_legit_no_training_convolution_relu_threshold_backward_0:
[----:B------:R-:W0:Y:S01]  /*0000*/  LDC R1, c[0x0][0x28] ;  /* 0x00000a00ff017b82 */ /* 0x000e220000000800 */
[----:B------:R-:W1:Y:S01]  /*0010*/  S2R R0, SR_TID.X ;  /* 0x0000000000007919 */ /* 0x000e620000002100 */
[----:B------:R-:W-:Y:S01]  /*0020*/  CS2R R20, SRZ ;  /* 0x0000000000147805 */ /* 0x000fe2000001ff00 */
[----:B------:R-:W-:Y:S01]  /*0030*/  IMAD.MOV.U32 R22, RZ, RZ, RZ ;  /* 0x000000ffff167224 */ /* 0x000fe200078e00ff */
[----:B------:R-:W-:Y:S01]  /*0040*/  ULDC.64 UR4, c[0x0][0x208] ;  /* 0x0000820000047ab9 */ /* 0x000fe20000000a00 */
[----:B------:R-:W2:Y:S03]  /*0050*/  S2R R3, SR_CTAID.X ;  /* 0x0000000000037919 */ /* 0x000ea60000002500 */
[----:B------:R-:W3:Y:S08]  /*0060*/  LDC.64 R6, c[0x0][0x218] ;  /* 0x00008600ff067b82 */ /* 0x000ef00000000a00 */
[----:B------:R-:W4:Y:S08]  /*0070*/  LDC.64 R8, c[0x0][0x210] ;  /* 0x00008400ff087b82 */ /* 0x000f300000000a00 */
[----:B------:R-:W5:Y:S08]  /*0080*/  LDC.64 R10, c[0x0][0x220] ;  /* 0x00008800ff0a7b82 */ /* 0x000f700000000a00 */
[----:B------:R-:W3:Y:S08]  /*0090*/  LDC.64 R12, c[0x0][0x230] ;  /* 0x00008c00ff0c7b82 */ /* 0x000ef00000000a00 */
[----:B------:R-:W3:Y:S01]  /*00a0*/  LDC.64 R14, c[0x0][0x238] ;  /* 0x00008e00ff0e7b82 */ /* 0x000ee20000000a00 */
[----:B-1----:R-:W-:Y:S01]  /*00b0*/  IMAD.SHL.U32 R0, R0, 0x2, RZ ;  /* 0x0000000200007824 */ /* 0x002fe200078e00ff */
[----:B--2---:R-:W-:Y:S01]  /*00c0*/  SHF.R.S32.HI R5, RZ, 0x19, R3 ;  /* 0x00000019ff057819 */ /* 0x004fe20000011403 */
[----:B------:R-:W-:Y:S01]  /*00d0*/  HFMA2.MMA R16, -RZ, RZ, 0, 0 ;  /* 0x00000000ff107435 */ /* 0x000fe200000001ff */
[----:B------:R-:W-:Y:S01]  /*00e0*/  CS2R R18, SRZ ;  /* 0x0000000000127805 */ /* 0x000fe2000001ff00 */
[----:B------:R-:W-:Y:S01]  /*00f0*/  IMAD.MOV.U32 R24, RZ, RZ, RZ ;  /* 0x000000ffff187224 */ /* 0x000fe200078e00ff */
[----:B------:R-:W-:Y:S01]  /*0100*/  LOP3.LUT R0, R0, 0x3e, RZ, 0xc0, !PT ;  /* 0x0000003e00007812 */ /* 0x000fe200078ec0ff */
[----:B------:R-:W-:Y:S01]  /*0110*/  ULDC.64 UR6, c[0x0][0x248] ;  /* 0x0000920000067ab9 */ /* 0x000fe20000000a00 */
[----:B------:R-:W-:-:S03]  /*0120*/  SGXT R5, R5, 0x1 ;  /* 0x000000010505781a */ /* 0x000fc60000000200 */
[----:B------:R-:W-:Y:S02]  /*0130*/  IMAD R0, R3, 0x40, R0 ;  /* 0x0000004003007824 */ /* 0x000fe400078e0200 */
[----:B------:R-:W1:Y:S03]  /*0140*/  LDC.64 R2, c[0x0][0x228] ;  /* 0x00008a00ff027b82 */ /* 0x000e660000000a00 */
[----:B------:R-:W-:Y:S02]  /*0150*/  LEA.HI R5, R5, R0, RZ, 0x2 ;  /* 0x0000000005057211 */ /* 0x000fe400078f10ff */
[----:B------:R-:W-:Y:S02]  /*0160*/  ISETP.GE.AND P0, PT, R0, 0x40, PT ;  /* 0x000000400000780c */ /* 0x000fe40003f06270 */
[----:B------:R-:W-:-:S04]  /*0170*/  SHF.R.S32.HI R5, RZ, 0x2, R5 ;  /* 0x00000002ff057819 */ /* 0x000fc80000011405 */
[----:B------:R-:W-:-:S04]  /*0180*/  LEA.HI R4, R5, R5, RZ, 0x2 ;  /* 0x0000000505047211 */ /* 0x000fc800078f10ff */
[----:B------:R-:W-:-:S04]  /*0190*/  LOP3.LUT R4, R4, 0xfffffffc, RZ, 0xc0, !PT ;  /* 0xfffffffc04047812 */ /* 0x000fc800078ec0ff */
[----:B------:R-:W-:-:S05]  /*01a0*/  IADD3 R17, R5, -R4, RZ ;  /* 0x8000000405117210 */ /* 0x000fca0007ffe0ff */
[----:B-1----:R-:W-:-:S05]  /*01b0*/  IMAD.WIDE R2, R17, 0x4, R2 ;  /* 0x0000000411027825 */ /* 0x002fca00078e0202 */
[----:B------:R-:W2:Y:S04]  /*01c0*/  @!P0 LDG.E.EL R20, desc[UR4][R2.64] ;  /* 0x0000000402148981 */ /* 0x000ea8000c2e1900 */
[----:B------:R4:W2:Y:S01]  /*01d0*/  @!P0 LDG.E.EL R22, desc[UR4][R2.64] ;  /* 0x0000000402168981 */ /* 0x0008a2000c2e1900 */
[----:B------:R-:W-:Y:S01]  /*01e0*/  CS2R R4, SRZ ;  /* 0x0000000000047805 */ /* 0x000fe2000001ff00 */
[----:B---3--:R-:W-:-:S05]  /*01f0*/  IMAD.WIDE R6, R17, 0x4, R6 ;  /* 0x0000000411067825 */ /* 0x008fca00078e0206 */
[----:B------:R-:W3:Y:S01]  /*0200*/  @!P0 LDG.E.EL R19, desc[UR4][R6.64] ;  /* 0x0000000406138981 */ /* 0x000ee2000c2e1900 */
[----:B----4-:R-:W-:-:S03]  /*0210*/  IMAD.WIDE R2, R0, 0x4, R8 ;  /* 0x0000000400027825 */ /* 0x010fc600078e0208 */
[----:B------:R-:W4:Y:S01]  /*0220*/  @!P0 LDG.E.EL R16, desc[UR4][R6.64] ;  /* 0x0000000406108981 */ /* 0x000f22000c2e1900 */
[----:B-----5:R-:W-:-:S03]  /*0230*/  IMAD.WIDE R8, R17, 0x4, R10 ;  /* 0x0000000411087825 */ /* 0x020fc600078e020a */
[----:B------:R-:W4:Y:S01]  /*0240*/  @!P0 LDG.E.64 R4, desc[UR4][R2.64] ;  /* 0x0000000402048981 */ /* 0x000f22000c1e1b00 */
[----:B0-----:R-:W-:-:S03]  /*0250*/  IMAD.WIDE R10, R17, 0x4, R12 ;  /* 0x00000004110a7825 */ /* 0x001fc600078e020c */
[----:B------:R-:W5:Y:S01]  /*0260*/  @!P0 LDG.E.EL R21, desc[UR4][R8.64] ;  /* 0x0000000408158981 */ /* 0x000f62000c2e1900 */
[----:B------:R-:W-:-:S03]  /*0270*/  IMAD.WIDE R12, R17, 0x4, R14 ;  /* 0x00000004110c7825 */ /* 0x000fc600078e020e */
[----:B------:R0:W3:Y:S01]  /*0280*/  @!P0 LDG.E.EL R18, desc[UR4][R8.64] ;  /* 0x0000000408128981 */ /* 0x0000e2000c2e1900 */
[----:B------:R-:W-:Y:S02]  /*0290*/  CS2R R14, SRZ ;  /* 0x00000000000e7805 */ /* 0x000fe4000001ff00 */
[----:B------:R-:W-:Y:S01]  /*02a0*/  MOV R17, RZ ;  /* 0x000000ff00117202 */ /* 0x000fe20000000f00 */
[----:B------:R-:W3:Y:S04]  /*02b0*/  @!P0 LDG.E.EL R24, desc[UR4][R12.64] ;  /* 0x000000040c188981 */ /* 0x000ee8000c2e1900 */
[----:B------:R-:W3:Y:S04]  /*02c0*/  @!P0 LDG.E.EL R14, desc[UR4][R10.64] ;  /* 0x000000040a0e8981 */ /* 0x000ee8000c2e1900 */
[----:B------:R-:W3:Y:S04]  /*02d0*/  @!P0 LDG.E.EL R15, desc[UR4][R10.64] ;  /* 0x000000040a0f8981 */ /* 0x000ee8000c2e1900 */
[----:B------:R4:W3:Y:S01]  /*02e0*/  @!P0 LDG.E.EL R17, desc[UR4][R12.64] ;  /* 0x000000040c118981 */ /* 0x0008e2000c2e1900 */
[----:B0-----:R-:W-:-:S02]  /*02f0*/  IMAD.MOV.U32 R8, RZ, RZ, 0x3e800000 ;  /* 0x3e800000ff087424 */ /* 0x001fc400078e00ff */
[----:B--2---:R-:W-:Y:S01]  /*0300*/  FADD R20, R20, 9.9999997473787516356e-06 ;  /* 0x3727c5ac14147421 */ /* 0x004fe20000000000 */
[----:B------:R-:W-:-:S03]  /*0310*/  FADD R22, R22, 9.9999997473787516356e-06 ;  /* 0x3727c5ac16167421 */ /* 0x000fc60000000000 */
[----:B------:R-:W0:Y:S08]  /*0320*/  MUFU.SQRT R6, R20 ;  /* 0x0000001400067308 */ /* 0x000e300000002000 */
[----:B------:R-:W1:Y:S01]  /*0330*/  MUFU.SQRT R7, R22 ;  /* 0x0000001600077308 */ /* 0x000e620000002000 */
[C---:B0-----:R-:W-:Y:S02]  /*0340*/  FSETP.GT.AND P1, PT, R6.reuse, 8.50705917302346158658e+37, PT ;  /* 0x7e8000000600780b */ /* 0x041fe40003f24000 */
[----:B------:R-:W-:-:S02]  /*0350*/  FSETP.GEU.AND P3, PT, R6, 1.175494350822287508e-38, PT ;  /* 0x008000000600780b */ /* 0x000fc40003f6e000 */
[C---:B-1----:R-:W-:Y:S02]  /*0360*/  FSETP.GT.AND P2, PT, R7.reuse, 8.50705917302346158658e+37, PT ;  /* 0x7e8000000700780b */ /* 0x042fe40003f44000 */
[----:B------:R-:W-:-:S07]  /*0370*/  FSETP.GEU.AND P4, PT, R7, 1.175494350822287508e-38, PT ;  /* 0x008000000700780b */ /* 0x000fce0003f8e000 */
[----:B------:R-:W-:-:S04]  /*0380*/  @P1 FMUL R6, R6, 0.25 ;  /* 0x3e80000006061820 */ /* 0x000fc80000400000 */
[----:B------:R-:W-:Y:S01]  /*0390*/  @!P3 FMUL R6, R6, 16777216 ;  /* 0x4b8000000606b820 */ /* 0x000fe20000400000 */
[----:B------:R-:W-:-:S04]  /*03a0*/  @P2 FMUL R7, R7, 0.25 ;  /* 0x3e80000007072820 */ /* 0x000fc80000400000 */
[----:B------:R-:W-:Y:S01]  /*03b0*/  @!P4 FMUL R7, R7, 16777216 ;  /* 0x4b8000000707c820 */ /* 0x000fe20000400000 */
[----:B------:R-:W0:Y:S01]  /*03c0*/  MUFU.RCP R6, R6 ;  /* 0x0000000600067308 */ /* 0x000e220000001000 */
[----:B------:R-:W-:-:S07]  /*03d0*/  FSEL R9, R8, 1, P1 ;  /* 0x3f80000008097808 */ /* 0x000fce0000800000 */
[----:B------:R-:W1:Y:S01]  /*03e0*/  MUFU.RCP R7, R7 ;  /* 0x0000000700077308 */ /* 0x000e620000001000 */
[----:B------:R-:W-:Y:S01]  /*03f0*/  FSEL R8, R8, 1, P2 ;  /* 0x3f80000008087808 */ /* 0x000fe20001000000 */
[----:B------:R-:W-:Y:S01]  /*0400*/  @!P3 FMUL R9, R9, 16777216 ;  /* 0x4b8000000909b820 */ /* 0x000fe20000400000 */
[----:B----4-:R-:W-:Y:S01]  /*0410*/  FADD R13, R16, R5 ;  /* 0x00000005100d7221 */ /* 0x010fe20000000000 */
[----:B---3--:R-:W-:Y:S02]  /*0420*/  FADD R12, R19, R4 ;  /* 0x00000004130c7221 */ /* 0x008fe40000000000 */
[----:B------:R-:W-:Y:S01]  /*0430*/  @!P4 FMUL R8, R8, 16777216 ;  /* 0x4b8000000808c820 */ /* 0x000fe20000400000 */
[----:B------:R-:W2:Y:S01]  /*0440*/  LDC.64 R4, c[0x0][0x240] ;  /* 0x00009000ff047b82 */ /* 0x000ea20000000a00 */
[----:B0-----:R-:W-:Y:S01]  /*0450*/  FMUL R9, R6, R9 ;  /* 0x0000000906097220 */ /* 0x001fe20000400000 */
[----:B------:R-:W-:Y:S01]  /*0460*/  FADD R11, R13, -R18 ;  /* 0x800000120d0b7221 */ /* 0x000fe20000000000 */
[----:B-----5:R-:W-:Y:S01]  /*0470*/  FADD R6, R12, -R21 ;  /* 0x800000150c067221 */ /* 0x020fe20000000000 */
[----:B-1----:R-:W-:-:S03]  /*0480*/  FMUL R8, R7, R8 ;  /* 0x0000000807087220 */ /* 0x002fc60000400000 */
[----:B------:R-:W-:Y:S01]  /*0490*/  FMUL R6, R9, R6 ;  /* 0x0000000609067220 */ /* 0x000fe20000400000 */
[----:B------:R-:W-:-:S03]  /*04a0*/  FMUL R11, R8, R11 ;  /* 0x0000000b080b7220 */ /* 0x000fc60000400000 */
[----:B------:R-:W-:Y:S01]  /*04b0*/  FFMA R6, R6, R14, R17 ;  /* 0x0000000e06067223 */ /* 0x000fe20000000011 */
[----:B------:R-:W-:-:S04]  /*04c0*/  FFMA R11, R11, R15, R24 ;  /* 0x0000000f0b0b7223 */ /* 0x000fc80000000018 */
[C---:B------:R-:W-:Y:S02]  /*04d0*/  FSETP.GEU.AND P2, PT, R6.reuse, RZ, PT ;  /* 0x000000ff0600720b */ /* 0x040fe40003f4e000 */
[C---:B------:R-:W-:Y:S02]  /*04e0*/  FSETP.GEU.AND P1, PT, R11.reuse, RZ, PT ;  /* 0x000000ff0b00720b */ /* 0x040fe40003f2e000 */
[----:B------:R-:W-:Y:S02]  /*04f0*/  FSEL R10, R6, RZ, P2 ;  /* 0x000000ff060a7208 */ /* 0x000fe40001000000 */
[----:B------:R-:W-:Y:S01]  /*0500*/  FSEL R11, R11, RZ, P1 ;  /* 0x000000ff0b0b7208 */ /* 0x000fe20000800000 */
[----:B--2---:R-:W-:Y:S01]  /*0510*/  IMAD.WIDE R4, R0, 0x4, R4 ;  /* 0x0000000400047825 */ /* 0x004fe200078e0204 */
[----:B------:R-:W-:Y:S02]  /*0520*/  FSETP.GTU.AND P3, PT, R10, RZ, PT ;  /* 0x000000ff0a00720b */ /* 0x000fe40003f6c000 */
[----:B------:R-:W-:-:S02]  /*0530*/  FSETP.GTU.AND P2, PT, R11, RZ, PT ;  /* 0x000000ff0b00720b */ /* 0x000fc40003f4c000 */
[----:B------:R-:W-:Y:S01]  /*0540*/  IADD3 R6, P1, R0, UR6, RZ ;  /* 0x0000000600067c10 */ /* 0x000fe2000ff3e0ff */
[----:B------:R0:W-:Y:S01]  /*0550*/  @!P0 STG.E.64 desc[UR4][R2.64], R12 ;  /* 0x0000000c02008986 */ /* 0x0001e2000c101b04 */
[----:B------:R-:W-:Y:S02]  /*0560*/  SEL R9, RZ, 0x100, P2 ;  /* 0x00000100ff097807 */ /* 0x000fe40001000000 */
[----:B------:R-:W-:Y:S01]  /*0570*/  SEL R8, RZ, 0x1, P3 ;  /* 0x00000001ff087807 */ /* 0x000fe20001800000 */
[----:B------:R0:W-:Y:S01]  /*0580*/  @!P0 STG.E.64 desc[UR4][R4.64], R10 ;  /* 0x0000000a04008986 */ /* 0x0001e2000c101b04 */
[----:B------:R-:W-:Y:S02]  /*0590*/  LEA.HI.X.SX32 R7, R0, UR7, 0x1, P1 ;  /* 0x0000000700077c11 */ /* 0x000fe400088f0eff */
[----:B------:R-:W-:Y:S01]  /*05a0*/  IADD3 R9, R8, R9, RZ ;  /* 0x0000000908097210 */ /* 0x000fe20007ffe0ff */
[----:B0-----:R-:W-:Y:S06]  /*05b0*/  @P0 EXIT ;  /* 0x000000000000094d */ /* 0x001fec0003800000 */
[----:B------:R-:W-:Y:S01]  /*05c0*/  STG.E.U16 desc[UR4][R6.64], R9 ;  /* 0x0000000906007986 */ /* 0x000fe2000c101504 */
[----:B------:R-:W-:Y:S05]  /*05d0*/  EXIT ;  /* 0x000000000000794d */ /* 0x000fea0003800000 */
.L_x_0:
[----:B------:R-:W-:-:S00]  /*05e0*/  BRA `(.L_x_0) ;  /* 0xfffffffc00fc7947 */ /* 0x000fc0000383ffff */
[----:B------:R-:W-:-:S00]  /*05f0*/  NOP ;  /* 0x0000000000007918 */ /* 0x000fc00000000000 */
        /* <DEDUP_REMOVED lines=8> */
.L_x_1:


//--------------------- .nv.global.init           --------------------------
	.section	.nv.global.init,"aw",@progbits
.nv.global.init:
	.type		_$_str,@object
	.size		_$_str,(_$_str_$_2 - _$_str)
_$_str:
        /*0000*/ 	.byte	0x5f, 0x5f, 0x43, 0x55, 0x44, 0x41, 0x5f, 0x46, 0x54, 0x5a, 0x00
	.type		_$_str_$_2,@object
	.size		_$_str_$_2,(.L_1 - _$_str_$_2)
_$_str_$_2:
        /*000b*/ 	.byte	0x5f, 0x5f, 0x43, 0x55, 0x44, 0x41, 0x5f, 0x50, 0x52, 0x45, 0x43, 0x5f, 0x53, 0x51, 0x52, 0x54
        /*001b*/ 	.byte	0x00
.L_1:


//--------------------- .nv.constant0.triton_poi_fused__native_batch_norm_legit_no_training_convolution_relu_threshold_backward_0 --------------------------
	.section	.nv.constant0.triton_poi_fused__native_batch_norm_legit_no_training_convolution_relu_threshold_backward_0,"a",@progbits
	.sectionflags	@""
	.align	4
.nv.constant0.triton_poi_fused__native_batch_norm_legit_no_training_convolution_relu_threshold_backward_0:
	.zero		596
